//
// Generated by NVIDIA NVVM Compiler
//
// Compiler Build ID: CL-36424714
// Cuda compilation tools, release 13.0, V13.0.88
// Based on NVVM 20.0.0
//

.version 9.0
.target sm_100
.address_size 64

	// .globl	_Z9windowROIP7double2S0_PKS_S2_PKdPKiS6_S6_iiii

.visible .entry _Z9windowROIP7double2S0_PKS_S2_PKdPKiS6_S6_iiii(
	.param .u64 .ptr .align 1 _Z9windowROIP7double2S0_PKS_S2_PKdPKiS6_S6_iiii_param_0,
	.param .u64 .ptr .align 1 _Z9windowROIP7double2S0_PKS_S2_PKdPKiS6_S6_iiii_param_1,
	.param .u64 .ptr .align 1 _Z9windowROIP7double2S0_PKS_S2_PKdPKiS6_S6_iiii_param_2,
	.param .u64 .ptr .align 1 _Z9windowROIP7double2S0_PKS_S2_PKdPKiS6_S6_iiii_param_3,
	.param .u64 .ptr .align 1 _Z9windowROIP7double2S0_PKS_S2_PKdPKiS6_S6_iiii_param_4,
	.param .u64 .ptr .align 1 _Z9windowROIP7double2S0_PKS_S2_PKdPKiS6_S6_iiii_param_5,
	.param .u64 .ptr .align 1 _Z9windowROIP7double2S0_PKS_S2_PKdPKiS6_S6_iiii_param_6,
	.param .u64 .ptr .align 1 _Z9windowROIP7double2S0_PKS_S2_PKdPKiS6_S6_iiii_param_7,
	.param .u32 _Z9windowROIP7double2S0_PKS_S2_PKdPKiS6_S6_iiii_param_8,
	.param .u32 _Z9windowROIP7double2S0_PKS_S2_PKdPKiS6_S6_iiii_param_9,
	.param .u32 _Z9windowROIP7double2S0_PKS_S2_PKdPKiS6_S6_iiii_param_10,
	.param .u32 _Z9windowROIP7double2S0_PKS_S2_PKdPKiS6_S6_iiii_param_11
)
{
	.reg .pred 	%p<3>;
	.reg .b32 	%r<37>;
	.reg .b64 	%rd<35>;
	.reg .b64 	%fd<10>;

	ld.param.u64 	%rd4, [_Z9windowROIP7double2S0_PKS_S2_PKdPKiS6_S6_iiii_param_1];
	ld.param.u64 	%rd6, [_Z9windowROIP7double2S0_PKS_S2_PKdPKiS6_S6_iiii_param_3];
	ld.param.u64 	%rd7, [_Z9windowROIP7double2S0_PKS_S2_PKdPKiS6_S6_iiii_param_4];
	ld.param.u64 	%rd8, [_Z9windowROIP7double2S0_PKS_S2_PKdPKiS6_S6_iiii_param_5];
	ld.param.u64 	%rd10, [_Z9windowROIP7double2S0_PKS_S2_PKdPKiS6_S6_iiii_param_7];
	ld.param.u32 	%r8, [_Z9windowROIP7double2S0_PKS_S2_PKdPKiS6_S6_iiii_param_8];
	ld.param.u32 	%r9, [_Z9windowROIP7double2S0_PKS_S2_PKdPKiS6_S6_iiii_param_9];
	ld.param.u32 	%r10, [_Z9windowROIP7double2S0_PKS_S2_PKdPKiS6_S6_iiii_param_11];
	mov.u32 	%r11, %ctaid.x;
	mov.u32 	%r12, %ntid.x;
	mov.u32 	%r13, %tid.x;
	mad.lo.s32 	%r1, %r11, %r12, %r13;
	mov.u32 	%r14, %ctaid.y;
	mov.u32 	%r15, %ntid.y;
	mov.u32 	%r16, %tid.y;
	mad.lo.s32 	%r2, %r14, %r15, %r16;
	mov.u32 	%r17, %ctaid.z;
	mov.u32 	%r18, %ntid.z;
	mov.u32 	%r19, %tid.z;
	mad.lo.s32 	%r3, %r17, %r18, %r19;
	shl.b32 	%r4, %r8, 1;
	setp.ge.s32 	%p1, %r3, %r9;
	@%p1 bra 	$L__BB0_3;
	ld.param.u64 	%rd34, [_Z9windowROIP7double2S0_PKS_S2_PKdPKiS6_S6_iiii_param_6];
	cvta.to.global.u64 	%rd11, %rd8;
	cvta.to.global.u64 	%rd12, %rd34;
	cvta.to.global.u64 	%rd13, %rd10;
	mul.wide.u32 	%rd14, %r3, 4;
	add.s64 	%rd15, %rd11, %rd14;
	ld.global.u32 	%r20, [%rd15];
	not.b32 	%r5, %r8;
	add.s32 	%r21, %r2, %r5;
	add.s32 	%r6, %r21, %r20;
	add.s32 	%r22, %r9, %r3;
	mul.wide.u32 	%rd16, %r22, 4;
	add.s64 	%rd1, %rd11, %rd16;
	add.s64 	%rd17, %rd12, %rd14;
	ld.global.u32 	%r23, [%rd17];
	add.s32 	%r7, %r6, %r23;
	add.s64 	%rd2, %rd13, %rd14;
	max.s32 	%r24, %r1, %r2;
	setp.gt.s32 	%p2, %r24, %r4;
	@%p2 bra 	$L__BB0_3;
	ld.param.u64 	%rd33, [_Z9windowROIP7double2S0_PKS_S2_PKdPKiS6_S6_iiii_param_2];
	ld.param.u64 	%rd32, [_Z9windowROIP7double2S0_PKS_S2_PKdPKiS6_S6_iiii_param_0];
	ld.global.u32 	%r25, [%rd2];
	ld.global.u32 	%r26, [%rd1];
	add.s32 	%r27, %r1, %r5;
	add.s32 	%r28, %r27, %r26;
	mad.lo.s32 	%r29, %r6, %r10, %r28;
	cvta.to.global.u64 	%rd18, %rd33;
	mul.wide.s32 	%rd19, %r29, 16;
	add.s64 	%rd20, %rd18, %rd19;
	ld.global.v2.f64 	{%fd1, %fd2}, [%rd20];
	add.s32 	%r30, %r28, %r25;
	mad.lo.s32 	%r31, %r7, %r10, %r30;
	cvta.to.global.u64 	%rd21, %rd6;
	mul.wide.s32 	%rd22, %r31, 16;
	add.s64 	%rd23, %rd21, %rd22;
	ld.global.v2.f64 	{%fd3, %fd4}, [%rd23];
	mad.lo.s32 	%r32, %r2, %r4, %r2;
	add.s32 	%r33, %r32, %r1;
	cvta.to.global.u64 	%rd24, %rd7;
	mul.wide.s32 	%rd25, %r33, 8;
	add.s64 	%rd26, %rd24, %rd25;
	ld.global.f64 	%fd5, [%rd26];
	mul.f64 	%fd6, %fd1, %fd5;
	mul.f64 	%fd7, %fd2, %fd5;
	mul.f64 	%fd8, %fd3, %fd5;
	mul.f64 	%fd9, %fd4, %fd5;
	mad.lo.s32 	%r34, %r3, %r4, %r3;
	mad.lo.s32 	%r35, %r34, %r4, %r34;
	add.s32 	%r36, %r33, %r35;
	cvta.to.global.u64 	%rd27, %rd32;
	mul.wide.s32 	%rd28, %r36, 16;
	add.s64 	%rd29, %rd27, %rd28;
	st.global.v2.f64 	[%rd29], {%fd6, %fd7};
	cvta.to.global.u64 	%rd30, %rd4;
	add.s64 	%rd31, %rd30, %rd28;
	st.global.v2.f64 	[%rd31], {%fd8, %fd9};
$L__BB0_3:
	ret;

}


// ===== COMPILED SASS (sm_100) =====

	.target	sm_100

	.elftype	@"ET_EXEC"


//--------------------- .note.nv.tkinfo           --------------------------
	.section	.note.nv.tkinfo,"",@"SHT_NOTE"
	.sectionflags	@"SHF_NOTE_NV_TKINFO"
	.tkinfo
        /*0018*/ 	.word	0x00000002
        /*0030*/ 	.string	""
        /*0030*/ 	.string	"ptxas"
        /*0030*/ 	.string	"Cuda compilation tools, release 13.0, V13.0.88"
        /*0030*/ 	.string	"Build cuda_13.0.r13.0/compiler.36424714_0"
        /*0030*/ 	.string	"-arch sm_100 -m 64 "



//--------------------- .note.nv.cuinfo           --------------------------
	.section	.note.nv.cuinfo,"",@"SHT_NOTE"
	.sectionflags	@"SHF_NOTE_NV_CUINFO"
        /*0018*/ 	.short	0x0002
        /*001a*/ 	.short	0x0064
        /*001c*/ 	.short	0x0082
	.zero		2


//--------------------- .nv.info                  --------------------------
	.section	.nv.info,"",@"SHT_CUDA_INFO"
	.align	4


	//----- nvinfo : EIATTR_REGCOUNT
	.align		4
        /*0000*/ 	.byte	0x04, 0x2f
        /*0002*/ 	.short	(.L_1 - .L_0)
	.align		4
.L_0:
        /*0004*/ 	.word	index@(_Z9windowROIP7double2S0_PKS_S2_PKdPKiS6_S6_iiii)
        /*0008*/ 	.word	0x00000018


	//----- nvinfo : EIATTR_FRAME_SIZE
	.align		4
.L_1:
        /*000c*/ 	.byte	0x04, 0x11
        /*000e*/ 	.short	(.L_3 - .L_2)
	.align		4
.L_2:
        /*0010*/ 	.word	index@(_Z9windowROIP7double2S0_PKS_S2_PKdPKiS6_S6_iiii)
        /*0014*/ 	.word	0x00000000


	//----- nvinfo : EIATTR_MIN_STACK_SIZE
	.align		4
.L_3:
        /*0018*/ 	.byte	0x04, 0x12
        /*001a*/ 	.short	(.L_5 - .L_4)
	.align		4
.L_4:
        /*001c*/ 	.word	index@(_Z9windowROIP7double2S0_PKS_S2_PKdPKiS6_S6_iiii)
        /*0020*/ 	.word	0x00000000
.L_5:


//--------------------- .nv.compat                --------------------------
	.section	.nv.compat,"",@"SHT_CUDA_COMPAT_INFO"
	.align	4
        /*0000*/ 	.byte	0x02, 0x09, 0x00, 0x00, 0x02, 0x02, 0x01, 0x00, 0x02, 0x05, 0x05, 0x00, 0x03, 0x07, 0x01, 0x01
        /*0010*/ 	.byte	0x02, 0x03, 0x00, 0x00, 0x02, 0x06, 0x01, 0x00, 0x04, 0x0b, 0x08, 0x00, 0x01, 0x00, 0x00, 0x00
        /*0020*/ 	.byte	0x00, 0x00, 0x00, 0x00


//--------------------- .nv.info._Z9windowROIP7double2S0_PKS_S2_PKdPKiS6_S6_iiii --------------------------
	.section	.nv.info._Z9windowROIP7double2S0_PKS_S2_PKdPKiS6_S6_iiii,"",@"SHT_CUDA_INFO"
	.sectionflags	@""
	.align	4


	//----- nvinfo : EIATTR_CUDA_API_VERSION
	.align		4
        /*0000*/ 	.byte	0x04, 0x37
        /*0002*/ 	.short	(.L_7 - .L_6)
.L_6:
        /*0004*/ 	.word	0x00000082


	//----- nvinfo : EIATTR_KPARAM_INFO
	.align		4
.L_7:
        /*0008*/ 	.byte	0x04, 0x17
        /*000a*/ 	.short	(.L_9 - .L_8)
.L_8:
        /*000c*/ 	.word	0x00000000
        /*0010*/ 	.short	0x000b
        /*0012*/ 	.short	0x004c
        /*0014*/ 	.byte	0x00, 0xf0, 0x11, 0x00


	//----- nvinfo : EIATTR_KPARAM_INFO
	.align		4
.L_9:
        /*0018*/ 	.byte	0x04, 0x17
        /*001a*/ 	.short	(.L_11 - .L_10)
.L_10:
        /*001c*/ 	.word	0x00000000
        /*0020*/ 	.short	0x000a
        /*0022*/ 	.short	0x0048
        /*0024*/ 	.byte	0x00, 0xf0, 0x11, 0x00


	//----- nvinfo : EIATTR_KPARAM_INFO
	.align		4
.L_11:
        /*0028*/ 	.byte	0x04, 0x17
        /*002a*/ 	.short	(.L_13 - .L_12)
.L_12:
        /*002c*/ 	.word	0x00000000
        /*0030*/ 	.short	0x0009
        /*0032*/ 	.short	0x0044
        /*0034*/ 	.byte	0x00, 0xf0, 0x11, 0x00


	//----- nvinfo : EIATTR_KPARAM_INFO
	.align		4
.L_13:
        /*0038*/ 	.byte	0x04, 0x17
        /*003a*/ 	.short	(.L_15 - .L_14)
.L_14:
        /*003c*/ 	.word	0x00000000
        /*0040*/ 	.short	0x0008
        /*0042*/ 	.short	0x0040
        /*0044*/ 	.byte	0x00, 0xf0, 0x11, 0x00


	//----- nvinfo : EIATTR_KPARAM_INFO
	.align		4
.L_15:
        /*0048*/ 	.byte	0x04, 0x17
        /*004a*/ 	.short	(.L_17 - .L_16)
.L_16:
        /*004c*/ 	.word	0x00000000
        /*0050*/ 	.short	0x0007
        /*0052*/ 	.short	0x0038
        /*0054*/ 	.byte	0x00, 0xf5, 0x21, 0x00


	//----- nvinfo : EIATTR_KPARAM_INFO
	.align		4
.L_17:
        /*0058*/ 	.byte	0x04, 0x17
        /*005a*/ 	.short	(.L_19 - .L_18)
.L_18:
        /*005c*/ 	.word	0x00000000
        /*0060*/ 	.short	0x0006
        /*0062*/ 	.short	0x0030
        /*0064*/ 	.byte	0x00, 0xf5, 0x21, 0x00


	//----- nvinfo : EIATTR_KPARAM_INFO
	.align		4
.L_19:
        /*0068*/ 	.byte	0x04, 0x17
        /*006a*/ 	.short	(.L_21 - .L_20)
.L_20:
        /*006c*/ 	.word	0x00000000
        /*0070*/ 	.short	0x0005
        /*0072*/ 	.short	0x0028
        /*0074*/ 	.byte	0x00, 0xf5, 0x21, 0x00


	//----- nvinfo : EIATTR_KPARAM_INFO
	.align		4
.L_21:
        /*0078*/ 	.byte	0x04, 0x17
        /*007a*/ 	.short	(.L_23 - .L_22)
.L_22:
        /*007c*/ 	.word	0x00000000
        /*0080*/ 	.short	0x0004
        /*0082*/ 	.short	0x0020
        /*0084*/ 	.byte	0x00, 0xf5, 0x21, 0x00


	//----- nvinfo : EIATTR_KPARAM_INFO
	.align		4
.L_23:
        /*0088*/ 	.byte	0x04, 0x17
        /*008a*/ 	.short	(.L_25 - .L_24)
.L_24:
        /*008c*/ 	.word	0x00000000
        /*0090*/ 	.short	0x0003
        /*0092*/ 	.short	0x0018
        /*0094*/ 	.byte	0x00, 0xf5, 0x21, 0x00


	//----- nvinfo : EIATTR_KPARAM_INFO
	.align		4
.L_25:
        /*0098*/ 	.byte	0x04, 0x17
        /*009a*/ 	.short	(.L_27 - .L_26)
.L_26:
        /*009c*/ 	.word	0x00000000
        /*00a0*/ 	.short	0x0002
        /*00a2*/ 	.short	0x0010
        /*00a4*/ 	.byte	0x00, 0xf5, 0x21, 0x00


	//----- nvinfo : EIATTR_KPARAM_INFO
	.align		4
.L_27:
        /*00a8*/ 	.byte	0x04, 0x17
        /*00aa*/ 	.short	(.L_29 - .L_28)
.L_28:
        /*00ac*/ 	.word	0x00000000
        /*00b0*/ 	.short	0x0001
        /*00b2*/ 	.short	0x0008
        /*00b4*/ 	.byte	0x00, 0xf5, 0x21, 0x00


	//----- nvinfo : EIATTR_KPARAM_INFO
	.align		4
.L_29:
        /*00b8*/ 	.byte	0x04, 0x17
        /*00ba*/ 	.short	(.L_31 - .L_30)
.L_30:
        /*00bc*/ 	.word	0x00000000
        /*00c0*/ 	.short	0x0000
        /*00c2*/ 	.short	0x0000
        /*00c4*/ 	.byte	0x00, 0xf5, 0x21, 0x00


	//----- nvinfo : EIATTR_SPARSE_MMA_MASK
	.align		4
.L_31:
        /*00c8*/ 	.byte	0x03, 0x50
        /*00ca*/ 	.short	0x0000


	//----- nvinfo : EIATTR_MAXREG_COUNT
	.align		4
        /*00cc*/ 	.byte	0x03, 0x1b
        /*00ce*/ 	.short	0x00ff


	//----- nvinfo : EIATTR_MERCURY_ISA_VERSION
	.align		4
        /*00d0*/ 	.byte	0x03, 0x5f
        /*00d2*/ 	.short	0x0101


	//----- nvinfo : EIATTR_VRC_CTA_INIT_COUNT
	.align		4
        /*00d4*/ 	.byte	0x02, 0x4a
	.zero		1
	.zero		1


	//----- nvinfo : EIATTR_EXIT_INSTR_OFFSETS
	.align		4
        /*00d8*/ 	.byte	0x04, 0x1c
        /*00da*/ 	.short	(.L_33 - .L_32)


	//   ....[0]....
.L_32:
        /*00dc*/ 	.word	0x000000f0


	//   ....[1]....
        /*00e0*/ 	.word	0x00000150


	//   ....[2]....
        /*00e4*/ 	.word	0x00000410


	//----- nvinfo : EIATTR_CBANK_PARAM_SIZE
	.align		4
.L_33:
        /*00e8*/ 	.byte	0x03, 0x19
        /*00ea*/ 	.short	0x0050


	//----- nvinfo : EIATTR_PARAM_CBANK
	.align		4
        /*00ec*/ 	.byte	0x04, 0x0a
        /*00ee*/ 	.short	(.L_35 - .L_34)
	.align		4
.L_34:
        /*00f0*/ 	.word	index@(.nv.constant0._Z9windowROIP7double2S0_PKS_S2_PKdPKiS6_S6_iiii)
        /*00f4*/ 	.short	0x0380
        /*00f6*/ 	.short	0x0050


	//----- nvinfo : EIATTR_SW_WAR
	.align		4
.L_35:
        /*00f8*/ 	.byte	0x04, 0x36
        /*00fa*/ 	.short	(.L_37 - .L_36)
.L_36:
        /*00fc*/ 	.word	0x00000008
.L_37:


//--------------------- .nv.callgraph             --------------------------
	.section	.nv.callgraph,"",@"SHT_CUDA_CALLGRAPH"
	.align	4
	.sectionentsize	8
	.align		4
        /*0000*/ 	.word	0x00000000
	.align		4
        /*0004*/ 	.word	0xffffffff
	.align		4
        /*0008*/ 	.word	0x00000000
	.align		4
        /*000c*/ 	.word	0xfffffffe
	.align		4
        /*0010*/ 	.word	0x00000000
	.align		4
        /*0014*/ 	.word	0xfffffffd
	.align		4
        /*0018*/ 	.word	0x00000000
	.align		4
        /*001c*/ 	.word	0xfffffffc


//--------------------- .text._Z9windowROIP7double2S0_PKS_S2_PKdPKiS6_S6_iiii --------------------------
	.section	.text._Z9windowROIP7double2S0_PKS_S2_PKdPKiS6_S6_iiii,"ax",@progbits
	.align	128
        .global         _Z9windowROIP7double2S0_PKS_S2_PKdPKiS6_S6_iiii
        .type           _Z9windowROIP7double2S0_PKS_S2_PKdPKiS6_S6_iiii,@function
        .size           _Z9windowROIP7double2S0_PKS_S2_PKdPKiS6_S6_iiii,(.L_x_1 - _Z9windowROIP7double2S0_PKS_S2_PKdPKiS6_S6_iiii)
        .other          _Z9windowROIP7double2S0_PKS_S2_PKdPKiS6_S6_iiii,@"STO_CUDA_ENTRY STV_DEFAULT"
_Z9windowROIP7double2S0_PKS_S2_PKdPKiS6_S6_iiii:
.text._Z9windowROIP7double2S0_PKS_S2_PKdPKiS6_S6_iiii:
[----:B------:R-:W-:Y:S01]  /*0000*/  LDC R1, c[0x0][0x37c] ;  /* 0x0000df00ff017b82 */ /* 0x000fe20000000800 */
[----:B------:R-:W0:Y:S07]  /*0010*/  S2R R7, SR_TID.Z ;  /* 0x0000000000077919 */ /* 0x000e2e0000002300 */
[----:B------:R-:W1:Y:S01]  /*0020*/  LDC R2, c[0x0][0x360] ;  /* 0x0000d800ff027b82 */ /* 0x000e620000000800 */
[----:B------:R-:W2:Y:S01]  /*0030*/  LDCU.64 UR8, c[0x0][0x3c0] ;  /* 0x00007800ff0877ac */ /* 0x000ea20008000a00 */
[----:B------:R-:W1:Y:S01]  /*0040*/  S2R R3, SR_TID.X ;  /* 0x0000000000037919 */ /* 0x000e620000002100 */
[----:B------:R-:W3:Y:S05]  /*0050*/  S2R R5, SR_TID.Y ;  /* 0x0000000000057919 */ /* 0x000eea0000002200 */
[----:B------:R-:W3:Y:S08]  /*0060*/  LDC R4, c[0x0][0x364] ;  /* 0x0000d900ff047b82 */ /* 0x000ef00000000800 */
[----:B------:R-:W0:Y:S08]  /*0070*/  S2UR UR6, SR_CTAID.Z ;  /* 0x00000000000679c3 */ /* 0x000e300000002700 */
[----:B------:R-:W0:Y:S08]  /*0080*/  LDC R0, c[0x0][0x368] ;  /* 0x0000da00ff007b82 */ /* 0x000e300000000800 */
[----:B------:R-:W1:Y:S08]  /*0090*/  S2UR UR4, SR_CTAID.X ;  /* 0x00000000000479c3 */ /* 0x000e700000002500 */
[----:B------:R-:W3:Y:S01]  /*00a0*/  S2UR UR5, SR_CTAID.Y ;  /* 0x00000000000579c3 */ /* 0x000ee20000002600 */
[----:B0-----:R-:W-:-:S05]  /*00b0*/  IMAD R0, R0, UR6, R7 ;  /* 0x0000000600007c24 */ /* 0x001fca000f8e0207 */
[----:B--2---:R-:W-:Y:S01]  /*00c0*/  ISETP.GE.AND P0, PT, R0, UR9, PT ;  /* 0x0000000900007c0c */ /* 0x004fe2000bf06270 */
[----:B-1----:R-:W-:Y:S02]  /*00d0*/  IMAD R2, R2, UR4, R3 ;  /* 0x0000000402027c24 */ /* 0x002fe4000f8e0203 */
[----:B---3--:R-:W-:-:S10]  /*00e0*/  IMAD R3, R4, UR5, R5 ;  /* 0x0000000504037c24 */ /* 0x008fd4000f8e0205 */
[----:B------:R-:W-:Y:S05]  /*00f0*/  @P0 EXIT ;  /* 0x000000000000094d */ /* 0x000fea0003800000 */
[----:B------:R-:W-:Y:S01]  /*0100*/  USHF.L.U32 UR4, UR8, 0x1, URZ ;  /* 0x0000000108047899 */ /* 0x000fe200080006ff */
[----:B------:R-:W0:Y:S01]  /*0110*/  LDC.64 R12, c[0x0][0x3a8] ;  /* 0x0000ea00ff0c7b82 */ /* 0x000e220000000a00 */
[----:B------:R-:W-:Y:S02]  /*0120*/  VIMNMX R4, PT, PT, R2, R3, !PT ;  /* 0x0000000302047248 */ /* 0x000fe40007fe0100 */
[----:B------:R-:W-:Y:S02]  /*0130*/  IADD3 R5, PT, PT, R0, UR9, RZ ;  /* 0x0000000900057c10 */ /* 0x000fe4000fffe0ff */
[----:B------:R-:W-:-:S13]  /*0140*/  ISETP.GT.AND P0, PT, R4, UR4, PT ;  /* 0x0000000404007c0c */ /* 0x000fda000bf04270 */
[----:B------:R-:W-:Y:S05]  /*0150*/  @P0 EXIT ;  /* 0x000000000000094d */ /* 0x000fea0003800000 */
[----:B------:R-:W1:Y:S01]  /*0160*/  LDC.64 R14, c[0x0][0x3b0] ;  /* 0x0000ec00ff0e7b82 */ /* 0x000e620000000a00 */
[----:B------:R-:W2:Y:S01]  /*0170*/  LDCU.64 UR6, c[0x0][0x358] ;  /* 0x00006b00ff0677ac */ /* 0x000ea20008000a00 */
[--C-:B0-----:R-:W-:Y:S01]  /*0180*/  IMAD.WIDE.U32 R10, R0, 0x4, R12.reuse ;  /* 0x00000004000a7825 */ /* 0x101fe200078e000c */
[----:B------:R-:W0:Y:S03]  /*0190*/  LDCU UR9, c[0x0][0x3cc] ;  /* 0x00007980ff0977ac */ /* 0x000e260008000800 */
[----:B------:R-:W-:Y:S02]  /*01a0*/  IMAD.WIDE.U32 R12, R5, 0x4, R12 ;  /* 0x00000004050c7825 */ /* 0x000fe400078e000c */
[----:B------:R-:W3:Y:S01]  /*01b0*/  LDC.64 R16, c[0x0][0x3b8] ;  /* 0x0000ee00ff107b82 */ /* 0x000ee20000000a00 */
[----:B------:R-:W-:-:S07]  /*01c0*/  ULOP3.LUT UR5, URZ, UR8, URZ, 0x33, !UPT ;  /* 0x00000008ff057292 */ /* 0x000fce000f8e33ff */
[----:B------:R-:W4:Y:S01]  /*01d0*/  LDC.64 R8, c[0x0][0x3a0] ;  /* 0x0000e800ff087b82 */ /* 0x000f220000000a00 */
[----:B--2---:R-:W2:Y:S04]  /*01e0*/  LDG.E R10, desc[UR6][R10.64] ;  /* 0x000000060a0a7981 */ /* 0x004ea8000c1e1900 */
[----:B------:R-:W5:Y:S01]  /*01f0*/  LDG.E R13, desc[UR6][R12.64] ;  /* 0x000000060c0d7981 */ /* 0x000f62000c1e1900 */
[C---:B-1----:R-:W-:Y:S02]  /*0200*/  IMAD.WIDE.U32 R14, R0.reuse, 0x4, R14 ;  /* 0x00000004000e7825 */ /* 0x042fe400078e000e */
[----:B------:R-:W1:Y:S04]  /*0210*/  LDC.64 R6, c[0x0][0x390] ;  /* 0x0000e400ff067b82 */ /* 0x000e680000000a00 */
[----:B------:R-:W4:Y:S01]  /*0220*/  LDG.E R15, desc[UR6][R14.64] ;  /* 0x000000060e0f7981 */ /* 0x000f22000c1e1900 */
[----:B---3--:R-:W-:-:S03]  /*0230*/  IMAD.WIDE.U32 R16, R0, 0x4, R16 ;  /* 0x0000000400107825 */ /* 0x008fc600078e0010 */
[----:B------:R-:W3:Y:S03]  /*0240*/  LDC.64 R4, c[0x0][0x398] ;  /* 0x0000e600ff047b82 */ /* 0x000ee60000000a00 */
[----:B------:R-:W3:Y:S01]  /*0250*/  LDG.E R16, desc[UR6][R16.64] ;  /* 0x0000000610107981 */ /* 0x000ee2000c1e1900 */
[--C-:B------:R-:W-:Y:S01]  /*0260*/  IMAD R19, R3, UR4, R3.reuse ;  /* 0x0000000403137c24 */ /* 0x100fe2000f8e0203 */
[----:B--2---:R-:W-:Y:S02]  /*0270*/  IADD3 R10, PT, PT, R10, UR5, R3 ;  /* 0x000000050a0a7c10 */ /* 0x004fe4000fffe003 */
[----:B-----5:R-:W-:Y:S02]  /*0280*/  IADD3 R11, PT, PT, R13, UR5, R2 ;  /* 0x000000050d0b7c10 */ /* 0x020fe4000fffe002 */
[----:B------:R-:W-:Y:S02]  /*0290*/  IADD3 R2, PT, PT, R2, R19, RZ ;  /* 0x0000001302027210 */ /* 0x000fe40007ffe0ff */
[C---:B----4-:R-:W-:Y:S01]  /*02a0*/  IADD3 R3, PT, PT, R10.reuse, R15, RZ ;  /* 0x0000000f0a037210 */ /* 0x050fe20007ffe0ff */
[----:B0-----:R-:W-:Y:S01]  /*02b0*/  IMAD R19, R10, UR9, R11 ;  /* 0x000000090a137c24 */ /* 0x001fe2000f8e020b */
[----:B------:R-:W0:Y:S01]  /*02c0*/  LDC.64 R14, c[0x0][0x388] ;  /* 0x0000e200ff0e7b82 */ /* 0x000e220000000a00 */
[----:B---3--:R-:W-:-:S02]  /*02d0*/  IADD3 R12, PT, PT, R16, R11, RZ ;  /* 0x0000000b100c7210 */ /* 0x008fc40007ffe0ff */
[----:B-1----:R-:W-:-:S05]  /*02e0*/  IMAD.WIDE R18, R19, 0x10, R6 ;  /* 0x0000001013127825 */ /* 0x002fca00078e0206 */
[----:B------:R-:W1:Y:S01]  /*02f0*/  LDC.64 R16, c[0x0][0x380] ;  /* 0x0000e000ff107b82 */ /* 0x000e620000000a00 */
[----:B------:R-:W-:Y:S02]  /*0300*/  IMAD R3, R3, UR9, R12 ;  /* 0x0000000903037c24 */ /* 0x000fe4000f8e020c */
[----:B------:R-:W-:Y:S02]  /*0310*/  IMAD.WIDE R12, R2, 0x8, R8 ;  /* 0x00000008020c7825 */ /* 0x000fe400078e0208 */
[----:B------:R-:W2:Y:S02]  /*0320*/  LDG.E.128 R8, desc[UR6][R18.64] ;  /* 0x0000000612087981 */ /* 0x000ea4000c1e1d00 */
[----:B------:R-:W-:Y:S02]  /*0330*/  IMAD.WIDE R20, R3, 0x10, R4 ;  /* 0x0000001003147825 */ /* 0x000fe400078e0204 */
[----:B------:R-:W2:Y:S04]  /*0340*/  LDG.E.64 R12, desc[UR6][R12.64] ;  /* 0x000000060c0c7981 */ /* 0x000ea8000c1e1b00 */
[----:B------:R-:W3:Y:S01]  /*0350*/  LDG.E.128 R4, desc[UR6][R20.64] ;  /* 0x0000000614047981 */ /* 0x000ee2000c1e1d00 */
[----:B------:R-:W-:-:S04]  /*0360*/  IMAD R0, R0, UR4, R0 ;  /* 0x0000000400007c24 */ /* 0x000fc8000f8e0200 */
[----:B------:R-:W-:-:S05]  /*0370*/  IMAD R3, R0, UR4, R0 ;  /* 0x0000000400037c24 */ /* 0x000fca000f8e0200 */
[----:B------:R-:W-:-:S05]  /*0380*/  IADD3 R3, PT, PT, R2, R3, RZ ;  /* 0x0000000302037210 */ /* 0x000fca0007ffe0ff */
[----:B-1----:R-:W-:-:S04]  /*0390*/  IMAD.WIDE R16, R3, 0x10, R16 ;  /* 0x0000001003107825 */ /* 0x002fc800078e0210 */
[----:B0-----:R-:W-:Y:S01]  /*03a0*/  IMAD.WIDE R14, R3, 0x10, R14 ;  /* 0x00000010030e7825 */ /* 0x001fe200078e020e */
[-C--:B--2---:R-:W-:Y:S02]  /*03b0*/  DMUL R8, R8, R12.reuse ;  /* 0x0000000c08087228 */ /* 0x084fe40000000000 */
[-C--:B------:R-:W-:Y:S02]  /*03c0*/  DMUL R10, R10, R12.reuse ;  /* 0x0000000c0a0a7228 */ /* 0x080fe40000000000 */
[-C--:B---3--:R-:W-:Y:S02]  /*03d0*/  DMUL R4, R4, R12.reuse ;  /* 0x0000000c04047228 */ /* 0x088fe40000000000 */
[----:B------:R-:W-:-:S03]  /*03e0*/  DMUL R6, R6, R12 ;  /* 0x0000000c06067228 */ /* 0x000fc60000000000 */
[----:B------:R-:W-:Y:S04]  /*03f0*/  STG.E.128 desc[UR6][R16.64], R8 ;  /* 0x0000000810007986 */ /* 0x000fe8000c101d06 */
[----:B------:R-:W-:Y:S01]  /*0400*/  STG.E.128 desc[UR6][R14.64], R4 ;  /* 0x000000040e007986 */ /* 0x000fe2000c101d06 */
[----:B------:R-:W-:Y:S05]  /*0410*/  EXIT ;  /* 0x000000000000794d */ /* 0x000fea0003800000 */
.L_x_0:
[----:B------:R-:W-:-:S00]  /*0420*/  BRA `(.L_x_0) ;  /* 0xfffffffc00fc7947 */ /* 0x000fc0000383ffff */
[----:B------:R-:W-:-:S00]  /*0430*/  NOP ;  /* 0x0000000000007918 */ /* 0x000fc00000000000 */
        /* <DEDUP_REMOVED lines=12> */
.L_x_1:


//--------------------- .nv.shared.reserved.0     --------------------------
	.section	.nv.shared.reserved.0,"aw",@nobits
	.weak		__nv_reservedSMEM_offset_0_alias
	.size		__nv_reservedSMEM_offset_0_alias, 0, 64
	.other		__nv_reservedSMEM_offset_0_alias,@"STO_CUDA_RESERVED_SHARED STV_DEFAULT"
__nv_reservedSMEM_offset_0_alias:
	.zero		0
	.zero		64


//--------------------- .nv.constant0._Z9windowROIP7double2S0_PKS_S2_PKdPKiS6_S6_iiii --------------------------
	.section	.nv.constant0._Z9windowROIP7double2S0_PKS_S2_PKdPKiS6_S6_iiii,"a",@progbits
	.sectionflags	@""
	.align	4
.nv.constant0._Z9windowROIP7double2S0_PKS_S2_PKdPKiS6_S6_iiii:
	.zero		976


//--------------------- SYMBOLS --------------------------

	.type		.nv.reservedSmem.offset0,@object
	.size		.nv.reservedSmem.offset0,0x4
